//
// Generated by NVIDIA NVVM Compiler
//
// Compiler Build ID: CL-36424714
// Cuda compilation tools, release 13.0, V13.0.88
// Based on NVVM 20.0.0
//

.version 9.0
.target sm_100
.address_size 64

	// .globl	sdaxpycp_special

.visible .entry sdaxpycp_special(
	.param .u64 .ptr .align 1 sdaxpycp_special_param_0,
	.param .u64 .ptr .align 1 sdaxpycp_special_param_1,
	.param .u32 sdaxpycp_special_param_2,
	.param .u32 sdaxpycp_special_param_3,
	.param .u32 sdaxpycp_special_param_4,
	.param .u64 .ptr .align 1 sdaxpycp_special_param_5,
	.param .u64 .ptr .align 1 sdaxpycp_special_param_6
)
{
	.reg .b32 	%r<5>;
	.reg .b32 	%f<2>;
	.reg .b64 	%rd<15>;
	.reg .b64 	%fd<5>;

	ld.param.u64 	%rd1, [sdaxpycp_special_param_0];
	ld.param.u64 	%rd2, [sdaxpycp_special_param_1];
	ld.param.u64 	%rd3, [sdaxpycp_special_param_5];
	ld.param.u64 	%rd4, [sdaxpycp_special_param_6];
	cvta.to.global.u64 	%rd5, %rd4;
	cvta.to.global.u64 	%rd6, %rd3;
	cvta.to.global.u64 	%rd7, %rd1;
	cvta.to.global.u64 	%rd8, %rd2;
	mov.u32 	%r1, %ctaid.x;
	shl.b32 	%r2, %r1, 6;
	mov.u32 	%r3, %tid.x;
	add.s32 	%r4, %r2, %r3;
	mul.wide.s32 	%rd9, %r4, 8;
	add.s64 	%rd10, %rd8, %rd9;
	mul.wide.s32 	%rd11, %r4, 4;
	add.s64 	%rd12, %rd7, %rd11;
	add.s64 	%rd13, %rd6, %rd9;
	add.s64 	%rd14, %rd5, %rd9;
	ld.global.f64 	%fd1, [%rd10];
	ld.global.f32 	%f1, [%rd12];
	cvt.f64.f32 	%fd2, %f1;
	add.f64 	%fd3, %fd1, %fd2;
	st.global.f64 	[%rd10], %fd3;
	ld.global.f64 	%fd4, [%rd13];
	st.global.f64 	[%rd14], %fd4;
	ret;

}
	// .globl	sdaxpycp_generic
.visible .entry sdaxpycp_generic(
	.param .u64 .ptr .align 1 sdaxpycp_generic_param_0,
	.param .u64 .ptr .align 1 sdaxpycp_generic_param_1,
	.param .u32 sdaxpycp_generic_param_2,
	.param .u32 sdaxpycp_generic_param_3,
	.param .u32 sdaxpycp_generic_param_4,
	.param .u64 .ptr .align 1 sdaxpycp_generic_param_5,
	.param .u64 .ptr .align 1 sdaxpycp_generic_param_6
)
{
	.reg .pred 	%p<2>;
	.reg .b32 	%r<8>;
	.reg .b32 	%f<2>;
	.reg .b64 	%rd<15>;
	.reg .b64 	%fd<5>;

	ld.param.u64 	%rd1, [sdaxpycp_generic_param_0];
	ld.param.u64 	%rd2, [sdaxpycp_generic_param_1];
	ld.param.u32 	%r1, [sdaxpycp_generic_param_2];
	ld.param.u64 	%rd3, [sdaxpycp_generic_param_5];
	ld.param.u64 	%rd4, [sdaxpycp_generic_param_6];
	mov.u32 	%r2, %ctaid.x;
	shl.b32 	%r3, %r2, 6;
	mov.u32 	%r4, %tid.x;
	add.s32 	%r5, %r3, %r4;
	setp.lt.s32 	%p1, %r5, %r1;
	add.s32 	%r6, %r1, -1;
	selp.b32 	%r7, %r5, %r6, %p1;
	cvta.to.global.u64 	%rd5, %rd2;
	cvta.to.global.u64 	%rd6, %rd1;
	cvta.to.global.u64 	%rd7, %rd3;
	cvta.to.global.u64 	%rd8, %rd4;
	mul.wide.s32 	%rd9, %r7, 4;
	add.s64 	%rd10, %rd6, %rd9;
	mul.wide.s32 	%rd11, %r7, 8;
	add.s64 	%rd12, %rd5, %rd11;
	add.s64 	%rd13, %rd8, %rd11;
	add.s64 	%rd14, %rd7, %rd11;
	ld.global.f64 	%fd1, [%rd12];
	ld.global.f32 	%f1, [%rd10];
	cvt.f64.f32 	%fd2, %f1;
	add.f64 	%fd3, %fd1, %fd2;
	st.global.f64 	[%rd12], %fd3;
	ld.global.f64 	%fd4, [%rd14];
	st.global.f64 	[%rd13], %fd4;
	ret;

}


// ===== COMPILED SASS (sm_100) =====

	.target	sm_100

	.elftype	@"ET_EXEC"


//--------------------- .note.nv.tkinfo           --------------------------
	.section	.note.nv.tkinfo,"",@"SHT_NOTE"
	.sectionflags	@"SHF_NOTE_NV_TKINFO"
	.tkinfo
        /*0018*/ 	.word	0x00000002
        /*0030*/ 	.string	""
        /*0030*/ 	.string	"ptxas"
        /*0030*/ 	.string	"Cuda compilation tools, release 13.0, V13.0.88"
        /*0030*/ 	.string	"Build cuda_13.0.r13.0/compiler.36424714_0"
        /*0030*/ 	.string	"-arch sm_100 -m 64 "



//--------------------- .note.nv.cuinfo           --------------------------
	.section	.note.nv.cuinfo,"",@"SHT_NOTE"
	.sectionflags	@"SHF_NOTE_NV_CUINFO"
        /*0018*/ 	.short	0x0002
        /*001a*/ 	.short	0x0064
        /*001c*/ 	.short	0x0082
	.zero		2


//--------------------- .nv.info                  --------------------------
	.section	.nv.info,"",@"SHT_CUDA_INFO"
	.align	4


	//----- nvinfo : EIATTR_REGCOUNT
	.align		4
        /*0000*/ 	.byte	0x04, 0x2f
        /*0002*/ 	.short	(.L_1 - .L_0)
	.align		4
.L_0:
        /*0004*/ 	.word	index@(sdaxpycp_special)
        /*0008*/ 	.word	0x00000012


	//----- nvinfo : EIATTR_FRAME_SIZE
	.align		4
.L_1:
        /*000c*/ 	.byte	0x04, 0x11
        /*000e*/ 	.short	(.L_3 - .L_2)
	.align		4
.L_2:
        /*0010*/ 	.word	index@(sdaxpycp_special)
        /*0014*/ 	.word	0x00000000


	//----- nvinfo : EIATTR_REGCOUNT
	.align		4
.L_3:
        /*0018*/ 	.byte	0x04, 0x2f
        /*001a*/ 	.short	(.L_5 - .L_4)
	.align		4
.L_4:
        /*001c*/ 	.word	index@(sdaxpycp_generic)
        /*0020*/ 	.word	0x00000012


	//----- nvinfo : EIATTR_FRAME_SIZE
	.align		4
.L_5:
        /*0024*/ 	.byte	0x04, 0x11
        /*0026*/ 	.short	(.L_7 - .L_6)
	.align		4
.L_6:
        /*0028*/ 	.word	index@(sdaxpycp_generic)
        /*002c*/ 	.word	0x00000000


	//----- nvinfo : EIATTR_MIN_STACK_SIZE
	.align		4
.L_7:
        /*0030*/ 	.byte	0x04, 0x12
        /*0032*/ 	.short	(.L_9 - .L_8)
	.align		4
.L_8:
        /*0034*/ 	.word	index@(sdaxpycp_generic)
        /*0038*/ 	.word	0x00000000


	//----- nvinfo : EIATTR_MIN_STACK_SIZE
	.align		4
.L_9:
        /*003c*/ 	.byte	0x04, 0x12
        /*003e*/ 	.short	(.L_11 - .L_10)
	.align		4
.L_10:
        /*0040*/ 	.word	index@(sdaxpycp_special)
        /*0044*/ 	.word	0x00000000
.L_11:


//--------------------- .nv.compat                --------------------------
	.section	.nv.compat,"",@"SHT_CUDA_COMPAT_INFO"
	.align	4
        /*0000*/ 	.byte	0x02, 0x09, 0x00, 0x00, 0x02, 0x02, 0x01, 0x00, 0x02, 0x05, 0x05, 0x00, 0x03, 0x07, 0x01, 0x01
        /*0010*/ 	.byte	0x02, 0x03, 0x00, 0x00, 0x02, 0x06, 0x01, 0x00, 0x04, 0x0b, 0x08, 0x00, 0x01, 0x00, 0x00, 0x00
        /*0020*/ 	.byte	0x00, 0x00, 0x00, 0x00


//--------------------- .nv.info.sdaxpycp_generic --------------------------
	.section	.nv.info.sdaxpycp_generic,"",@"SHT_CUDA_INFO"
	.sectionflags	@""
	.align	4


	//----- nvinfo : EIATTR_CUDA_API_VERSION
	.align		4
        /*0000*/ 	.byte	0x04, 0x37
        /*0002*/ 	.short	(.L_13 - .L_12)
.L_12:
        /*0004*/ 	.word	0x00000082


	//----- nvinfo : EIATTR_KPARAM_INFO
	.align		4
.L_13:
        /*0008*/ 	.byte	0x04, 0x17
        /*000a*/ 	.short	(.L_15 - .L_14)
.L_14:
        /*000c*/ 	.word	0x00000000
        /*0010*/ 	.short	0x0006
        /*0012*/ 	.short	0x0028
        /*0014*/ 	.byte	0x00, 0xf5, 0x21, 0x00


	//----- nvinfo : EIATTR_KPARAM_INFO
	.align		4
.L_15:
        /*0018*/ 	.byte	0x04, 0x17
        /*001a*/ 	.short	(.L_17 - .L_16)
.L_16:
        /*001c*/ 	.word	0x00000000
        /*0020*/ 	.short	0x0005
        /*0022*/ 	.short	0x0020
        /*0024*/ 	.byte	0x00, 0xf5, 0x21, 0x00


	//----- nvinfo : EIATTR_KPARAM_INFO
	.align		4
.L_17:
        /*0028*/ 	.byte	0x04, 0x17
        /*002a*/ 	.short	(.L_19 - .L_18)
.L_18:
        /*002c*/ 	.word	0x00000000
        /*0030*/ 	.short	0x0004
        /*0032*/ 	.short	0x0018
        /*0034*/ 	.byte	0x00, 0xf0, 0x11, 0x00


	//----- nvinfo : EIATTR_KPARAM_INFO
	.align		4
.L_19:
        /*0038*/ 	.byte	0x04, 0x17
        /*003a*/ 	.short	(.L_21 - .L_20)
.L_20:
        /*003c*/ 	.word	0x00000000
        /*0040*/ 	.short	0x0003
        /*0042*/ 	.short	0x0014
        /*0044*/ 	.byte	0x00, 0xf0, 0x11, 0x00


	//----- nvinfo : EIATTR_KPARAM_INFO
	.align		4
.L_21:
        /*0048*/ 	.byte	0x04, 0x17
        /*004a*/ 	.short	(.L_23 - .L_22)
.L_22:
        /*004c*/ 	.word	0x00000000
        /*0050*/ 	.short	0x0002
        /*0052*/ 	.short	0x0010
        /*0054*/ 	.byte	0x00, 0xf0, 0x11, 0x00


	//----- nvinfo : EIATTR_KPARAM_INFO
	.align		4
.L_23:
        /*0058*/ 	.byte	0x04, 0x17
        /*005a*/ 	.short	(.L_25 - .L_24)
.L_24:
        /*005c*/ 	.word	0x00000000
        /*0060*/ 	.short	0x0001
        /*0062*/ 	.short	0x0008
        /*0064*/ 	.byte	0x00, 0xf5, 0x21, 0x00


	//----- nvinfo : EIATTR_KPARAM_INFO
	.align		4
.L_25:
        /*0068*/ 	.byte	0x04, 0x17
        /*006a*/ 	.short	(.L_27 - .L_26)
.L_26:
        /*006c*/ 	.word	0x00000000
        /*0070*/ 	.short	0x0000
        /*0072*/ 	.short	0x0000
        /*0074*/ 	.byte	0x00, 0xf5, 0x21, 0x00


	//----- nvinfo : EIATTR_SPARSE_MMA_MASK
	.align		4
.L_27:
        /*0078*/ 	.byte	0x03, 0x50
        /*007a*/ 	.short	0x0000


	//----- nvinfo : EIATTR_MAXREG_COUNT
	.align		4
        /*007c*/ 	.byte	0x03, 0x1b
        /*007e*/ 	.short	0x00ff


	//----- nvinfo : EIATTR_MERCURY_ISA_VERSION
	.align		4
        /*0080*/ 	.byte	0x03, 0x5f
        /*0082*/ 	.short	0x0101


	//----- nvinfo : EIATTR_VRC_CTA_INIT_COUNT
	.align		4
        /*0084*/ 	.byte	0x02, 0x4a
	.zero		1
	.zero		1


	//----- nvinfo : EIATTR_EXIT_INSTR_OFFSETS
	.align		4
        /*0088*/ 	.byte	0x04, 0x1c
        /*008a*/ 	.short	(.L_29 - .L_28)


	//   ....[0]....
.L_28:
        /*008c*/ 	.word	0x00000170


	//----- nvinfo : EIATTR_CBANK_PARAM_SIZE
	.align		4
.L_29:
        /*0090*/ 	.byte	0x03, 0x19
        /*0092*/ 	.short	0x0030


	//----- nvinfo : EIATTR_PARAM_CBANK
	.align		4
        /*0094*/ 	.byte	0x04, 0x0a
        /*0096*/ 	.short	(.L_31 - .L_30)
	.align		4
.L_30:
        /*0098*/ 	.word	index@(.nv.constant0.sdaxpycp_generic)
        /*009c*/ 	.short	0x0380
        /*009e*/ 	.short	0x0030


	//----- nvinfo : EIATTR_SW_WAR
	.align		4
.L_31:
        /*00a0*/ 	.byte	0x04, 0x36
        /*00a2*/ 	.short	(.L_33 - .L_32)
.L_32:
        /*00a4*/ 	.word	0x00000008
.L_33:


//--------------------- .nv.info.sdaxpycp_special --------------------------
	.section	.nv.info.sdaxpycp_special,"",@"SHT_CUDA_INFO"
	.sectionflags	@""
	.align	4


	//----- nvinfo : EIATTR_CUDA_API_VERSION
	.align		4
        /*0000*/ 	.byte	0x04, 0x37
        /*0002*/ 	.short	(.L_35 - .L_34)
.L_34:
        /*0004*/ 	.word	0x00000082


	//----- nvinfo : EIATTR_KPARAM_INFO
	.align		4
.L_35:
        /*0008*/ 	.byte	0x04, 0x17
        /*000a*/ 	.short	(.L_37 - .L_36)
.L_36:
        /*000c*/ 	.word	0x00000000
        /*0010*/ 	.short	0x0006
        /*0012*/ 	.short	0x0028
        /*0014*/ 	.byte	0x00, 0xf5, 0x21, 0x00


	//----- nvinfo : EIATTR_KPARAM_INFO
	.align		4
.L_37:
        /*0018*/ 	.byte	0x04, 0x17
        /*001a*/ 	.short	(.L_39 - .L_38)
.L_38:
        /*001c*/ 	.word	0x00000000
        /*0020*/ 	.short	0x0005
        /*0022*/ 	.short	0x0020
        /*0024*/ 	.byte	0x00, 0xf5, 0x21, 0x00


	//----- nvinfo : EIATTR_KPARAM_INFO
	.align		4
.L_39:
        /*0028*/ 	.byte	0x04, 0x17
        /*002a*/ 	.short	(.L_41 - .L_40)
.L_40:
        /*002c*/ 	.word	0x00000000
        /*0030*/ 	.short	0x0004
        /*0032*/ 	.short	0x0018
        /*0034*/ 	.byte	0x00, 0xf0, 0x11, 0x00


	//----- nvinfo : EIATTR_KPARAM_INFO
	.align		4
.L_41:
        /*0038*/ 	.byte	0x04, 0x17
        /*003a*/ 	.short	(.L_43 - .L_42)
.L_42:
        /*003c*/ 	.word	0x00000000
        /*0040*/ 	.short	0x0003
        /*0042*/ 	.short	0x0014
        /*0044*/ 	.byte	0x00, 0xf0, 0x11, 0x00


	//----- nvinfo : EIATTR_KPARAM_INFO
	.align		4
.L_43:
        /*0048*/ 	.byte	0x04, 0x17
        /*004a*/ 	.short	(.L_45 - .L_44)
.L_44:
        /*004c*/ 	.word	0x00000000
        /*0050*/ 	.short	0x0002
        /*0052*/ 	.short	0x0010
        /*0054*/ 	.byte	0x00, 0xf0, 0x11, 0x00


	//----- nvinfo : EIATTR_KPARAM_INFO
	.align		4
.L_45:
        /*0058*/ 	.byte	0x04, 0x17
        /*005a*/ 	.short	(.L_47 - .L_46)
.L_46:
        /*005c*/ 	.word	0x00000000
        /*0060*/ 	.short	0x0001
        /*0062*/ 	.short	0x0008
        /*0064*/ 	.byte	0x00, 0xf5, 0x21, 0x00


	//----- nvinfo : EIATTR_KPARAM_INFO
	.align		4
.L_47:
        /*0068*/ 	.byte	0x04, 0x17
        /*006a*/ 	.short	(.L_49 - .L_48)
.L_48:
        /*006c*/ 	.word	0x00000000
        /*0070*/ 	.short	0x0000
        /*0072*/ 	.short	0x0000
        /*0074*/ 	.byte	0x00, 0xf5, 0x21, 0x00


	//----- nvinfo : EIATTR_SPARSE_MMA_MASK
	.align		4
.L_49:
        /*0078*/ 	.byte	0x03, 0x50
        /*007a*/ 	.short	0x0000


	//----- nvinfo : EIATTR_MAXREG_COUNT
	.align		4
        /*007c*/ 	.byte	0x03, 0x1b
        /*007e*/ 	.short	0x00ff


	//----- nvinfo : EIATTR_MERCURY_ISA_VERSION
	.align		4
        /*0080*/ 	.byte	0x03, 0x5f
        /*0082*/ 	.short	0x0101


	//----- nvinfo : EIATTR_VRC_CTA_INIT_COUNT
	.align		4
        /*0084*/ 	.byte	0x02, 0x4a
	.zero		1
	.zero		1


	//----- nvinfo : EIATTR_EXIT_INSTR_OFFSETS
	.align		4
        /*0088*/ 	.byte	0x04, 0x1c
        /*008a*/ 	.short	(.L_51 - .L_50)


	//   ....[0]....
.L_50:
        /*008c*/ 	.word	0x00000140


	//----- nvinfo : EIATTR_CBANK_PARAM_SIZE
	.align		4
.L_51:
        /*0090*/ 	.byte	0x03, 0x19
        /*0092*/ 	.short	0x0030


	//----- nvinfo : EIATTR_PARAM_CBANK
	.align		4
        /*0094*/ 	.byte	0x04, 0x0a
        /*0096*/ 	.short	(.L_53 - .L_52)
	.align		4
.L_52:
        /*0098*/ 	.word	index@(.nv.constant0.sdaxpycp_special)
        /*009c*/ 	.short	0x0380
        /*009e*/ 	.short	0x0030


	//----- nvinfo : EIATTR_SW_WAR
	.align		4
.L_53:
        /*00a0*/ 	.byte	0x04, 0x36
        /*00a2*/ 	.short	(.L_55 - .L_54)
.L_54:
        /*00a4*/ 	.word	0x00000008
.L_55:


//--------------------- .nv.callgraph             --------------------------
	.section	.nv.callgraph,"",@"SHT_CUDA_CALLGRAPH"
	.align	4
	.sectionentsize	8
	.align		4
        /*0000*/ 	.word	0x00000000
	.align		4
        /*0004*/ 	.word	0xffffffff
	.align		4
        /*0008*/ 	.word	0x00000000
	.align		4
        /*000c*/ 	.word	0xfffffffe
	.align		4
        /*0010*/ 	.word	0x00000000
	.align		4
        /*0014*/ 	.word	0xfffffffd
	.align		4
        /*0018*/ 	.word	0x00000000
	.align		4
        /*001c*/ 	.word	0xfffffffc


//--------------------- .text.sdaxpycp_generic    --------------------------
	.section	.text.sdaxpycp_generic,"ax",@progbits
	.align	128
        .global         sdaxpycp_generic
        .type           sdaxpycp_generic,@function
        .size           sdaxpycp_generic,(.L_x_2 - sdaxpycp_generic)
        .other          sdaxpycp_generic,@"STO_CUDA_ENTRY STV_DEFAULT"
sdaxpycp_generic:
.text.sdaxpycp_generic:
[----:B------:R-:W-:Y:S01]  /*0000*/  LDC R1, c[0x0][0x37c] ;  /* 0x0000df00ff017b82 */ /* 0x000fe20000000800 */
[----:B------:R-:W0:Y:S07]  /*0010*/  S2R R15, SR_CTAID.X ;  /* 0x00000000000f7919 */ /* 0x000e2e0000002500 */
[----:B------:R-:W1:Y:S01]  /*0020*/  LDC R6, c[0x0][0x390] ;  /* 0x0000e400ff067b82 */ /* 0x000e620000000800 */
[----:B------:R-:W2:Y:S01]  /*0030*/  LDCU.64 UR4, c[0x0][0x358] ;  /* 0x00006b00ff0477ac */ /* 0x000ea20008000a00 */
[----:B------:R-:W0:Y:S06]  /*0040*/  S2R R0, SR_TID.X ;  /* 0x0000000000007919 */ /* 0x000e2c0000002100 */
[----:B------:R-:W3:Y:S08]  /*0050*/  LDC.64 R2, c[0x0][0x380] ;  /* 0x0000e000ff027b82 */ /* 0x000ef00000000a00 */
[----:B------:R-:W4:Y:S08]  /*0060*/  LDC.64 R4, c[0x0][0x388] ;  /* 0x0000e200ff047b82 */ /* 0x000f300000000a00 */
[----:B------:R-:W5:Y:S01]  /*0070*/  LDC.64 R12, c[0x0][0x3a0] ;  /* 0x0000e800ff0c7b82 */ /* 0x000f620000000a00 */
[----:B0-----:R-:W-:-:S04]  /*0080*/  LEA R15, R15, R0, 0x6 ;  /* 0x000000000f0f7211 */ /* 0x001fc800078e30ff */
[----:B-1----:R-:W-:-:S13]  /*0090*/  ISETP.GE.AND P0, PT, R15, R6, PT ;  /* 0x000000060f00720c */ /* 0x002fda0003f06270 */
[----:B------:R-:W-:-:S05]  /*00a0*/  @P0 IADD3 R15, PT, PT, R6, -0x1, RZ ;  /* 0xffffffff060f0810 */ /* 0x000fca0007ffe0ff */
[----:B---3--:R-:W-:-:S06]  /*00b0*/  IMAD.WIDE R2, R15, 0x4, R2 ;  /* 0x000000040f027825 */ /* 0x008fcc00078e0202 */
[----:B--2---:R-:W2:Y:S01]  /*00c0*/  LDG.E R2, desc[UR4][R2.64] ;  /* 0x0000000402027981 */ /* 0x004ea2000c1e1900 */
[----:B----4-:R-:W-:-:S05]  /*00d0*/  IMAD.WIDE R4, R15, 0x8, R4 ;  /* 0x000000080f047825 */ /* 0x010fca00078e0204 */
[----:B------:R-:W3:Y:S01]  /*00e0*/  LDG.E.64 R6, desc[UR4][R4.64] ;  /* 0x0000000404067981 */ /* 0x000ee2000c1e1b00 */
[----:B--2---:R-:W3:Y:S02]  /*00f0*/  F2F.F64.F32 R8, R2 ;  /* 0x0000000200087310 */ /* 0x004ee40000201800 */
[----:B---3--:R-:W-:Y:S01]  /*0100*/  DADD R10, R6, R8 ;  /* 0x00000000060a7229 */ /* 0x008fe20000000008 */
[C---:B-----5:R-:W-:Y:S01]  /*0110*/  IMAD.WIDE R8, R15.reuse, 0x8, R12 ;  /* 0x000000080f087825 */ /* 0x060fe200078e020c */
[----:B------:R-:W0:Y:S05]  /*0120*/  LDC.64 R6, c[0x0][0x3a8] ;  /* 0x0000ea00ff067b82 */ /* 0x000e2a0000000a00 */
[----:B------:R-:W-:Y:S04]  /*0130*/  STG.E.64 desc[UR4][R4.64], R10 ;  /* 0x0000000a04007986 */ /* 0x000fe8000c101b04 */
[----:B------:R-:W2:Y:S01]  /*0140*/  LDG.E.64 R8, desc[UR4][R8.64] ;  /* 0x0000000408087981 */ /* 0x000ea2000c1e1b00 */
[----:B0-----:R-:W-:-:S05]  /*0150*/  IMAD.WIDE R6, R15, 0x8, R6 ;  /* 0x000000080f067825 */ /* 0x001fca00078e0206 */
[----:B--2---:R-:W-:Y:S01]  /*0160*/  STG.E.64 desc[UR4][R6.64], R8 ;  /* 0x0000000806007986 */ /* 0x004fe2000c101b04 */
[----:B------:R-:W-:Y:S05]  /*0170*/  EXIT ;  /* 0x000000000000794d */ /* 0x000fea0003800000 */
.L_x_0:
[----:B------:R-:W-:-:S00]  /*0180*/  BRA `(.L_x_0) ;  /* 0xfffffffc00fc7947 */ /* 0x000fc0000383ffff */
[----:B------:R-:W-:-:S00]  /*0190*/  NOP ;  /* 0x0000000000007918 */ /* 0x000fc00000000000 */
        /* <DEDUP_REMOVED lines=14> */
.L_x_2:


//--------------------- .text.sdaxpycp_special    --------------------------
	.section	.text.sdaxpycp_special,"ax",@progbits
	.align	128
        .global         sdaxpycp_special
        .type           sdaxpycp_special,@function
        .size           sdaxpycp_special,(.L_x_3 - sdaxpycp_special)
        .other          sdaxpycp_special,@"STO_CUDA_ENTRY STV_DEFAULT"
sdaxpycp_special:
.text.sdaxpycp_special:
[----:B------:R-:W-:Y:S01]  /*0000*/  LDC R1, c[0x0][0x37c] ;  /* 0x0000df00ff017b82 */ /* 0x000fe20000000800 */
[----:B------:R-:W0:Y:S07]  /*0010*/  S2R R15, SR_CTAID.X ;  /* 0x00000000000f7919 */ /* 0x000e2e0000002500 */
[----:B------:R-:W1:Y:S01]  /*0020*/  LDC.64 R4, c[0x0][0x380] ;  /* 0x0000e000ff047b82 */ /* 0x000e620000000a00 */
[----:B------:R-:W2:Y:S01]  /*0030*/  LDCU.64 UR4, c[0x0][0x358] ;  /* 0x00006b00ff0477ac */ /* 0x000ea20008000a00 */
[----:B------:R-:W0:Y:S06]  /*0040*/  S2R R0, SR_TID.X ;  /* 0x0000000000007919 */ /* 0x000e2c0000002100 */
[----:B------:R-:W3:Y:S08]  /*0050*/  LDC.64 R2, c[0x0][0x388] ;  /* 0x0000e200ff027b82 */ /* 0x000ef00000000a00 */
[----:B------:R-:W4:Y:S01]  /*0060*/  LDC.64 R12, c[0x0][0x3a0] ;  /* 0x0000e800ff0c7b82 */ /* 0x000f220000000a00 */
[----:B0-----:R-:W-:-:S05]  /*0070*/  LEA R15, R15, R0, 0x6 ;  /* 0x000000000f0f7211 */ /* 0x001fca00078e30ff */
[----:B-1----:R-:W-:-:S06]  /*0080*/  IMAD.WIDE R4, R15, 0x4, R4 ;  /* 0x000000040f047825 */ /* 0x002fcc00078e0204 */
[----:B--2---:R-:W2:Y:S01]  /*0090*/  LDG.E R4, desc[UR4][R4.64] ;  /* 0x0000000404047981 */ /* 0x004ea2000c1e1900 */
[----:B---3--:R-:W-:-:S05]  /*00a0*/  IMAD.WIDE R2, R15, 0x8, R2 ;  /* 0x000000080f027825 */ /* 0x008fca00078e0202 */
[----:B------:R-:W3:Y:S01]  /*00b0*/  LDG.E.64 R6, desc[UR4][R2.64] ;  /* 0x0000000402067981 */ /* 0x000ee2000c1e1b00 */
[----:B--2---:R-:W3:Y:S02]  /*00c0*/  F2F.F64.F32 R8, R4 ;  /* 0x0000000400087310 */ /* 0x004ee40000201800 */
[----:B---3--:R-:W-:Y:S01]  /*00d0*/  DADD R10, R6, R8 ;  /* 0x00000000060a7229 */ /* 0x008fe20000000008 */
[C---:B----4-:R-:W-:Y:S01]  /*00e0*/  IMAD.WIDE R6, R15.reuse, 0x8, R12 ;  /* 0x000000080f067825 */ /* 0x050fe200078e020c */
[----:B------:R-:W0:Y:S05]  /*00f0*/  LDC.64 R8, c[0x0][0x3a8] ;  /* 0x0000ea00ff087b82 */ /* 0x000e2a0000000a00 */
[----:B------:R-:W-:Y:S04]  /*0100*/  STG.E.64 desc[UR4][R2.64], R10 ;  /* 0x0000000a02007986 */ /* 0x000fe8000c101b04 */
[----:B------:R-:W2:Y:S01]  /*0110*/  LDG.E.64 R6, desc[UR4][R6.64] ;  /* 0x0000000406067981 */ /* 0x000ea2000c1e1b00 */
[----:B0-----:R-:W-:-:S05]  /*0120*/  IMAD.WIDE R8, R15, 0x8, R8 ;  /* 0x000000080f087825 */ /* 0x001fca00078e0208 */
[----:B--2---:R-:W-:Y:S01]  /*0130*/  STG.E.64 desc[UR4][R8.64], R6 ;  /* 0x0000000608007986 */ /* 0x004fe2000c101b04 */
[----:B------:R-:W-:Y:S05]  /*0140*/  EXIT ;  /* 0x000000000000794d */ /* 0x000fea0003800000 */
.L_x_1:
        /* <DEDUP_REMOVED lines=11> */
.L_x_3:


//--------------------- .nv.shared.reserved.0     --------------------------
	.section	.nv.shared.reserved.0,"aw",@nobits
	.weak		__nv_reservedSMEM_offset_0_alias
	.size		__nv_reservedSMEM_offset_0_alias, 0, 64
	.other		__nv_reservedSMEM_offset_0_alias,@"STO_CUDA_RESERVED_SHARED STV_DEFAULT"
__nv_reservedSMEM_offset_0_alias:
	.zero		0
	.zero		64


//--------------------- .nv.constant0.sdaxpycp_generic --------------------------
	.section	.nv.constant0.sdaxpycp_generic,"a",@progbits
	.sectionflags	@""
	.align	4
.nv.constant0.sdaxpycp_generic:
	.zero		944


//--------------------- .nv.constant0.sdaxpycp_special --------------------------
	.section	.nv.constant0.sdaxpycp_special,"a",@progbits
	.sectionflags	@""
	.align	4
.nv.constant0.sdaxpycp_special:
	.zero		944


//--------------------- SYMBOLS --------------------------

	.type		.nv.reservedSmem.offset0,@object
	.size		.nv.reservedSmem.offset0,0x4
